	.headerflags	@"EF_CUDA_TEXMODE_UNIFIED EF_CUDA_64BIT_ADDRESS EF_CUDA_ACCELERATORS EF_CUDA_SM90 EF_CUDA_VIRTUAL_SM(EF_CUDA_SM90)"
	.elftype	@"ET_EXEC"


//--------------------- .nv.info                  --------------------------
	.section	.nv.info,"",@"SHT_CUDA_INFO"
	.align	4


	//----- nvinfo : EIATTR_REGCOUNT
	.align		4
        /*0000*/ 	.byte	0x04, 0x2f
        /*0002*/ 	.short	(.L_3 - .L_2)
	.align		4
.L_2:
        /*0004*/ 	.word	index@(triton_poi_fused__native_batch_norm_legit_no_training_relu_3)
        /*0008*/ 	.word	0x00000012


	//----- nvinfo : EIATTR_MIN_STACK_SIZE
	.align		4
.L_3:
        /*000c*/ 	.byte	0x04, 0x12
        /*000e*/ 	.short	(.L_5 - .L_4)
	.align		4
.L_4:
        /*0010*/ 	.word	index@(triton_poi_fused__native_batch_norm_legit_no_training_relu_3)
        /*0014*/ 	.word	0x00000000


	//----- nvinfo : EIATTR_FRAME_SIZE
	.align		4
.L_5:
        /*0018*/ 	.byte	0x04, 0x11
        /*001a*/ 	.short	(.L_7 - .L_6)
	.align		4
.L_6:
        /*001c*/ 	.word	index@(triton_poi_fused__native_batch_norm_legit_no_training_relu_3)
        /*0020*/ 	.word	0x00000000


	//----- nvinfo : EIATTR_MIN_STACK_SIZE
	.align		4
.L_7:
        /*0024*/ 	.byte	0x04, 0x12
        /*0026*/ 	.short	(.L_9 - .L_8)
	.align		4
.L_8:
        /*0028*/ 	.word	index@(triton_poi_fused__native_batch_norm_legit_no_training_relu_3)
        /*002c*/ 	.word	0x00000000
.L_9:


//--------------------- .nv.info.triton_poi_fused__native_batch_norm_legit_no_training_relu_3 --------------------------
	.section	.nv.info.triton_poi_fused__native_batch_norm_legit_no_training_relu_3,"",@"SHT_CUDA_INFO"
	.sectionflags	@""
	.align	4


	//----- nvinfo : EIATTR_CUDA_API_VERSION
	.align		4
        /*0000*/ 	.byte	0x04, 0x37
        /*0002*/ 	.short	(.L_11 - .L_10)
.L_10:
        /*0004*/ 	.word	0x0000007c


	//----- nvinfo : EIATTR_KPARAM_INFO
	.align		4
.L_11:
        /*0008*/ 	.byte	0x04, 0x17
        /*000a*/ 	.short	(.L_13 - .L_12)
.L_12:
        /*000c*/ 	.word	0x00000000
        /*0010*/ 	.short	0x0006
        /*0012*/ 	.short	0x0030
        /*0014*/ 	.byte	0x00, 0xf0, 0x11, 0x00


	//----- nvinfo : EIATTR_KPARAM_INFO
	.align		4
.L_13:
        /*0018*/ 	.byte	0x04, 0x17
        /*001a*/ 	.short	(.L_15 - .L_14)
.L_14:
        /*001c*/ 	.word	0x00000000
        /*0020*/ 	.short	0x0005
        /*0022*/ 	.short	0x0028
        /*0024*/ 	.byte	0x00, 0xf4, 0x21, 0x00


	//----- nvinfo : EIATTR_KPARAM_INFO
	.align		4
.L_15:
        /*0028*/ 	.byte	0x04, 0x17
        /*002a*/ 	.short	(.L_17 - .L_16)
.L_16:
        /*002c*/ 	.word	0x00000000
        /*0030*/ 	.short	0x0004
        /*0032*/ 	.short	0x0020
        /*0034*/ 	.byte	0x00, 0xf4, 0x21, 0x00


	//----- nvinfo : EIATTR_KPARAM_INFO
	.align		4
.L_17:
        /*0038*/ 	.byte	0x04, 0x17
        /*003a*/ 	.short	(.L_19 - .L_18)
.L_18:
        /*003c*/ 	.word	0x00000000
        /*0040*/ 	.short	0x0003
        /*0042*/ 	.short	0x0018
        /*0044*/ 	.byte	0x00, 0xf4, 0x21, 0x00


	//----- nvinfo : EIATTR_KPARAM_INFO
	.align		4
.L_19:
        /*0048*/ 	.byte	0x04, 0x17
        /*004a*/ 	.short	(.L_21 - .L_20)
.L_20:
        /*004c*/ 	.word	0x00000000
        /*0050*/ 	.short	0x0002
        /*0052*/ 	.short	0x0010
        /*0054*/ 	.byte	0x00, 0xf4, 0x21, 0x00


	//----- nvinfo : EIATTR_KPARAM_INFO
	.align		4
.L_21:
        /*0058*/ 	.byte	0x04, 0x17
        /*005a*/ 	.short	(.L_23 - .L_22)
.L_22:
        /*005c*/ 	.word	0x00000000
        /*0060*/ 	.short	0x0001
        /*0062*/ 	.short	0x0008
        /*0064*/ 	.byte	0x00, 0xf4, 0x21, 0x00


	//----- nvinfo : EIATTR_KPARAM_INFO
	.align		4
.L_23:
        /*0068*/ 	.byte	0x04, 0x17
        /*006a*/ 	.short	(.L_25 - .L_24)
.L_24:
        /*006c*/ 	.word	0x00000000
        /*0070*/ 	.short	0x0000
        /*0072*/ 	.short	0x0000
        /*0074*/ 	.byte	0x00, 0xf4, 0x21, 0x00


	//----- nvinfo : EIATTR_SPARSE_MMA_MASK
	.align		4
.L_25:
        /*0078*/ 	.byte	0x03, 0x50
        /*007a*/ 	.short	0x0000


	//----- nvinfo : EIATTR_MAXREG_COUNT
	.align		4
        /*007c*/ 	.byte	0x03, 0x1b
        /*007e*/ 	.short	0x00ff


	//----- nvinfo : EIATTR_EXIT_INSTR_OFFSETS
	.align		4
        /*0080*/ 	.byte	0x04, 0x1c
        /*0082*/ 	.short	(.L_27 - .L_26)


	//   ....[0]....
.L_26:
        /*0084*/ 	.word	0x000003d0


	//----- nvinfo : EIATTR_REQNTID
	.align		4
.L_27:
        /*0088*/ 	.byte	0x04, 0x10
        /*008a*/ 	.short	(.L_29 - .L_28)
.L_28:
        /*008c*/ 	.word	0x00000100
        /*0090*/ 	.word	0x00000001
        /*0094*/ 	.word	0x00000001


	//----- nvinfo : EIATTR_CBANK_PARAM_SIZE
	.align		4
.L_29:
        /*0098*/ 	.byte	0x03, 0x19
        /*009a*/ 	.short	0x0034


	//----- nvinfo : EIATTR_PARAM_CBANK
	.align		4
        /*009c*/ 	.byte	0x04, 0x0a
        /*009e*/ 	.short	(.L_31 - .L_30)
	.align		4
.L_30:
        /*00a0*/ 	.word	index@(.nv.constant0.triton_poi_fused__native_batch_norm_legit_no_training_relu_3)
        /*00a4*/ 	.short	0x0210
        /*00a6*/ 	.short	0x0034


	//----- nvinfo : EIATTR_SW_WAR
	.align		4
.L_31:
        /*00a8*/ 	.byte	0x04, 0x36
        /*00aa*/ 	.short	(.L_33 - .L_32)
.L_32:
        /*00ac*/ 	.word	0x00000008
.L_33:


//--------------------- .nv.callgraph             --------------------------
	.section	.nv.callgraph,"",@"SHT_CUDA_CALLGRAPH"
	.align	4
	.sectionentsize	8
	.align		4
        /*0000*/ 	.word	0x00000000
	.align		4
        /*0004*/ 	.word	0xffffffff
	.align		4
        /*0008*/ 	.word	0x00000000
	.align		4
        /*000c*/ 	.word	0xfffffffe
	.align		4
        /*0010*/ 	.word	0x00000000
	.align		4
        /*0014*/ 	.word	0xfffffffd
	.align		4
        /*0018*/ 	.word	0x00000000
	.align		4
        /*001c*/ 	.word	0xfffffffc


//--------------------- .nv.constant4             --------------------------
	.section	.nv.constant4,"a",@progbits
	.align	8
	.align		8
.nv.constant4:
        /*0000*/ 	.dword	_$_str
	.align		8
        /*0008*/ 	.dword	_$_str_$_2


//--------------------- .text.triton_poi_fused__native_batch_norm_legit_no_training_relu_3 --------------------------
	.section	.text.triton_poi_fused__native_batch_norm_legit_no_training_relu_3,"ax",@progbits
	.align	128
        .global         triton_poi_fused__native_batch_norm_legit_no_training_relu_3
        .type           triton_poi_fused__native_batch_norm_legit_no_training_relu_3,@function
        .size           triton_poi_fused__native_batch_norm_legit_no_training_relu_3,(.L_x_1 - triton_poi_fused__native_batch_norm_legit_no_training_relu_3)
        .other          triton_poi_fused__native_batch_norm_legit_no_training_relu_3,@"STO_CUDA_ENTRY STV_DEFAULT"
triton_poi_fused__native_batch_norm_legit_no_training_relu_3:
.text.triton_poi_fused__native_batch_norm_legit_no_training_relu_3:
[----:B------:R-:W-:Y:S01]  /*0000*/  LDC R1, c[0x0][0x28] ;  /* 0x00000a00ff017b82 */ /* 0x000fe20000000800 */
[----:B------:R-:W1:Y:S07]  /*0010*/  S2R R0, SR_TID.X ;  /* 0x0000000000007919 */ /* 0x000e6e0000002100 */
[----:B------:R-:W2:Y:S01]  /*0020*/  LDC.64 R2, c[0x0][0x220] ;  /* 0x00008800ff027b82 */ /* 0x000ea20000000a00 */
[----:B------:R-:W-:Y:S01]  /*0030*/  ULDC.64 UR4, c[0x0][0x208] ;  /* 0x0000820000047ab9 */ /* 0x000fe20000000a00 */
[----:B------:R-:W3:Y:S06]  /*0040*/  S2R R7, SR_CTAID.X ;  /* 0x0000000000077919 */ /* 0x000eec0000002500 */
[----:B------:R-:W4:Y:S08]  /*0050*/  LDC.64 R8, c[0x0][0x228] ;  /* 0x00008a00ff087b82 */ /* 0x000f300000000a00 */
[----:B------:R-:W5:Y:S01]  /*0060*/  LDC.64 R10, c[0x0][0x230] ;  /* 0x00008c00ff0a7b82 */ /* 0x000f620000000a00 */
[----:B-1----:R-:W-:-:S02]  /*0070*/  SHF.L.U32 R0, R0, 0x1, RZ ;  /* 0x0000000100007819 */ /* 0x002fc400000006ff */
[----:B---3--:R-:W-:Y:S02]  /*0080*/  SHF.R.S32.HI R5, RZ, 0x16, R7 ;  /* 0x00000016ff057819 */ /* 0x008fe40000011407 */
[----:B------:R-:W-:Y:S02]  /*0090*/  LOP3.LUT R0, R0, 0x1fe, RZ, 0xc0, !PT ;  /* 0x000001fe00007812 */ /* 0x000fe400078ec0ff */
[----:B------:R-:W-:Y:S02]  /*00a0*/  SGXT R5, R5, 0x1 ;  /* 0x000000010505781a */ /* 0x000fe40000000200 */
[----:B------:R-:W-:Y:S02]  /*00b0*/  LEA R0, R7, R0, 0x9 ;  /* 0x0000000007007211 */ /* 0x000fe400078e48ff */
[----:B------:R-:W1:Y:S02]  /*00c0*/  LDC.64 R6, c[0x0][0x218] ;  /* 0x00008600ff067b82 */ /* 0x000e640000000a00 */
[----:B------:R-:W-:-:S04]  /*00d0*/  LEA.HI R5, R5, R0, RZ, 0x8 ;  /* 0x0000000005057211 */ /* 0x000fc800078f40ff */
[----:B------:R-:W-:-:S04]  /*00e0*/  LOP3.LUT R5, R5, 0xffffff00, RZ, 0xc0, !PT ;  /* 0xffffff0005057812 */ /* 0x000fc800078ec0ff */
[----:B------:R-:W-:Y:S02]  /*00f0*/  IADD3 R13, R0, -R5, RZ ;  /* 0x80000005000d7210 */ /* 0x000fe40007ffe0ff */
[----:B------:R-:W3:Y:S03]  /*0100*/  LDC.64 R4, c[0x0][0x210] ;  /* 0x00008400ff047b82 */ /* 0x000ee60000000a00 */
[----:B--2---:R-:W-:-:S06]  /*0110*/  IMAD.WIDE R2, R13, 0x4, R2 ;  /* 0x000000040d027825 */ /* 0x004fcc00078e0202 */
[----:B------:R-:W2:Y:S01]  /*0120*/  LDG.E.EL.64 R2, desc[UR4][R2.64] ;  /* 0x0000000402027981 */ /* 0x000ea2000c2e1b00 */
[----:B-1----:R-:W-:-:S04]  /*0130*/  IMAD.WIDE R6, R13, 0x4, R6 ;  /* 0x000000040d067825 */ /* 0x002fc800078e0206 */
[C---:B----4-:R-:W-:Y:S02]  /*0140*/  IMAD.WIDE R8, R13.reuse, 0x4, R8 ;  /* 0x000000040d087825 */ /* 0x050fe400078e0208 */
[----:B------:R-:W4:Y:S02]  /*0150*/  LDG.E.EL.64 R6, desc[UR4][R6.64] ;  /* 0x0000000406067981 */ /* 0x000f24000c2e1b00 */
[----:B-----5:R-:W-:Y:S02]  /*0160*/  IMAD.WIDE R10, R13, 0x4, R10 ;  /* 0x000000040d0a7825 */ /* 0x020fe400078e020a */
[----:B------:R-:W5:Y:S02]  /*0170*/  LDG.E.EL.64 R8, desc[UR4][R8.64] ;  /* 0x0000000408087981 */ /* 0x000f64000c2e1b00 */
[----:B---3--:R-:W-:Y:S02]  /*0180*/  IMAD.WIDE R4, R0, 0x4, R4 ;  /* 0x0000000400047825 */ /* 0x008fe400078e0204 */
[----:B------:R-:W5:Y:S04]  /*0190*/  LDG.E.EL.64 R10, desc[UR4][R10.64] ;  /* 0x000000040a0a7981 */ /* 0x000f68000c2e1b00 */
[----:B------:R-:W4:Y:S01]  /*01a0*/  LDG.E.64 R4, desc[UR4][R4.64] ;  /* 0x0000000404047981 */ /* 0x000f22000c1e1b00 */
[----:B------:R-:W-:Y:S01]  /*01b0*/  HFMA2.MMA R14, -RZ, RZ, 1.625, 0 ;  /* 0x3e800000ff0e7435 */ /* 0x000fe200000001ff */
[----:B--2---:R-:W-:Y:S01]  /*01c0*/  FADD R2, R2, 9.9999997473787516356e-06 ;  /* 0x3727c5ac02027421 */ /* 0x004fe20000000000 */
[----:B------:R-:W-:-:S03]  /*01d0*/  FADD R3, R3, 9.9999997473787516356e-06 ;  /* 0x3727c5ac03037421 */ /* 0x000fc60000000000 */
[----:B------:R-:W1:Y:S08]  /*01e0*/  MUFU.SQRT R12, R2 ;  /* 0x00000002000c7308 */ /* 0x000e700000002000 */
[----:B------:R2:W3:Y:S01]  /*01f0*/  MUFU.SQRT R13, R3 ;  /* 0x00000003000d7308 */ /* 0x0004e20000002000 */
[C---:B-1----:R-:W-:Y:S02]  /*0200*/  FSETP.GT.AND P0, PT, R12.reuse, 8.50705917302346158658e+37, PT ;  /* 0x7e8000000c00780b */ /* 0x042fe40003f04000 */
[----:B------:R-:W-:Y:S01]  /*0210*/  FSETP.GEU.AND P2, PT, R12, 1.175494350822287508e-38, PT ;  /* 0x008000000c00780b */ /* 0x000fe20003f4e000 */
[----:B--2---:R-:W1:Y:S01]  /*0220*/  LDC.64 R2, c[0x0][0x238] ;  /* 0x00008e00ff027b82 */ /* 0x004e620000000a00 */
[----:B---3--:R-:W-:-:S02]  /*0230*/  FSETP.GT.AND P1, PT, R13, 8.50705917302346158658e+37, PT ;  /* 0x7e8000000d00780b */ /* 0x008fc40003f24000 */
[----:B------:R-:W-:-:S07]  /*0240*/  FSETP.GEU.AND P3, PT, R13, 1.175494350822287508e-38, PT ;  /* 0x008000000d00780b */ /* 0x000fce0003f6e000 */
[----:B------:R-:W-:-:S04]  /*0250*/  @P0 FMUL R12, R12, 0.25 ;  /* 0x3e8000000c0c0820 */ /* 0x000fc80000400000 */
[----:B------:R-:W-:Y:S01]  /*0260*/  @!P2 FMUL R12, R12, 16777216 ;  /* 0x4b8000000c0ca820 */ /* 0x000fe20000400000 */
[----:B------:R-:W-:-:S04]  /*0270*/  @P1 FMUL R13, R13, 0.25 ;  /* 0x3e8000000d0d1820 */ /* 0x000fc80000400000 */
[----:B------:R-:W-:Y:S01]  /*0280*/  @!P3 FMUL R13, R13, 16777216 ;  /* 0x4b8000000d0db820 */ /* 0x000fe20000400000 */
[----:B------:R-:W2:Y:S01]  /*0290*/  MUFU.RCP R12, R12 ;  /* 0x0000000c000c7308 */ /* 0x000ea20000001000 */
[----:B------:R-:W-:-:S07]  /*02a0*/  FSEL R15, R14, 1, P0 ;  /* 0x3f8000000e0f7808 */ /* 0x000fce0000000000 */
[----:B------:R-:W3:Y:S01]  /*02b0*/  MUFU.RCP R13, R13 ;  /* 0x0000000d000d7308 */ /* 0x000ee20000001000 */
[----:B------:R-:W-:Y:S01]  /*02c0*/  FSEL R14, R14, 1, P1 ;  /* 0x3f8000000e0e7808 */ /* 0x000fe20000800000 */
[----:B------:R-:W-:-:S04]  /*02d0*/  @!P2 FMUL R15, R15, 16777216 ;  /* 0x4b8000000f0fa820 */ /* 0x000fc80000400000 */
[----:B------:R-:W-:Y:S01]  /*02e0*/  @!P3 FMUL R14, R14, 16777216 ;  /* 0x4b8000000e0eb820 */ /* 0x000fe20000400000 */
[----:B----4-:R-:W-:Y:S01]  /*02f0*/  FADD R5, R5, -R7 ;  /* 0x8000000705057221 */ /* 0x010fe20000000000 */
[----:B------:R-:W-:Y:S01]  /*0300*/  FADD R4, R4, -R6 ;  /* 0x8000000604047221 */ /* 0x000fe20000000000 */
[----:B--2---:R-:W-:Y:S01]  /*0310*/  FMUL R15, R12, R15 ;  /* 0x0000000f0c0f7220 */ /* 0x004fe20000400000 */
[----:B---3--:R-:W-:-:S03]  /*0320*/  FMUL R14, R13, R14 ;  /* 0x0000000e0d0e7220 */ /* 0x008fc60000400000 */
[----:B------:R-:W-:Y:S01]  /*0330*/  FMUL R15, R4, R15 ;  /* 0x0000000f040f7220 */ /* 0x000fe20000400000 */
[----:B------:R-:W-:-:S03]  /*0340*/  FMUL R14, R5, R14 ;  /* 0x0000000e050e7220 */ /* 0x000fc60000400000 */
[----:B-----5:R-:W-:Y:S01]  /*0350*/  FFMA R8, R8, R15, R10 ;  /* 0x0000000f08087223 */ /* 0x020fe2000000000a */
[----:B------:R-:W-:-:S04]  /*0360*/  FFMA R9, R9, R14, R11 ;  /* 0x0000000e09097223 */ /* 0x000fc8000000000b */
[----:B------:R-:W-:Y:S02]  /*0370*/  FSETP.GEU.AND P0, PT, R8, RZ, PT ;  /* 0x000000ff0800720b */ /* 0x000fe40003f0e000 */
[C---:B------:R-:W-:Y:S01]  /*0380*/  FSETP.GEU.AND P1, PT, R9.reuse, RZ, PT ;  /* 0x000000ff0900720b */ /* 0x040fe20003f2e000 */
[----:B-1----:R-:W-:Y:S01]  /*0390*/  IMAD.WIDE R2, R0, 0x4, R2 ;  /* 0x0000000400027825 */ /* 0x002fe200078e0202 */
[----:B------:R-:W-:Y:S02]  /*03a0*/  FSEL R8, R8, RZ, P0 ;  /* 0x000000ff08087208 */ /* 0x000fe40000000000 */
[----:B------:R-:W-:-:S05]  /*03b0*/  FSEL R9, R9, RZ, P1 ;  /* 0x000000ff09097208 */ /* 0x000fca0000800000 */
[----:B------:R-:W-:Y:S01]  /*03c0*/  STG.E.64 desc[UR4][R2.64], R8 ;  /* 0x0000000802007986 */ /* 0x000fe2000c101b04 */
[----:B------:R-:W-:Y:S05]  /*03d0*/  EXIT ;  /* 0x000000000000794d */ /* 0x000fea0003800000 */
.L_x_0:
[----:B------:R-:W-:-:S00]  /*03e0*/  BRA `(.L_x_0) ;  /* 0xfffffffc00fc7947 */ /* 0x000fc0000383ffff */
[----:B------:R-:W-:-:S00]  /*03f0*/  NOP ;  /* 0x0000000000007918 */ /* 0x000fc00000000000 */
        /* <DEDUP_REMOVED lines=8> */
.L_x_1:


//--------------------- .nv.global.init           --------------------------
	.section	.nv.global.init,"aw",@progbits
.nv.global.init:
	.type		_$_str,@object
	.size		_$_str,(_$_str_$_2 - _$_str)
_$_str:
        /*0000*/ 	.byte	0x5f, 0x5f, 0x43, 0x55, 0x44, 0x41, 0x5f, 0x46, 0x54, 0x5a, 0x00
	.type		_$_str_$_2,@object
	.size		_$_str_$_2,(.L_1 - _$_str_$_2)
_$_str_$_2:
        /*000b*/ 	.byte	0x5f, 0x5f, 0x43, 0x55, 0x44, 0x41, 0x5f, 0x50, 0x52, 0x45, 0x43, 0x5f, 0x53, 0x51, 0x52, 0x54
        /*001b*/ 	.byte	0x00
.L_1:


//--------------------- .nv.constant0.triton_poi_fused__native_batch_norm_legit_no_training_relu_3 --------------------------
	.section	.nv.constant0.triton_poi_fused__native_batch_norm_legit_no_training_relu_3,"a",@progbits
	.sectionflags	@""
	.align	4
.nv.constant0.triton_poi_fused__native_batch_norm_legit_no_training_relu_3:
	.zero		580
